//
// Generated by NVIDIA NVVM Compiler
//
// Compiler Build ID: CL-36424714
// Cuda compilation tools, release 13.0, V13.0.88
// Based on NVVM 20.0.0
//

.version 9.0
.target sm_100
.address_size 64

	// .globl	_Z3dotIfLi4EEvP4PackIT_XT0_EES3_S3_

.visible .entry _Z3dotIfLi4EEvP4PackIT_XT0_EES3_S3_(
	.param .u64 .ptr .align 1 _Z3dotIfLi4EEvP4PackIT_XT0_EES3_S3__param_0,
	.param .u64 .ptr .align 1 _Z3dotIfLi4EEvP4PackIT_XT0_EES3_S3__param_1,
	.param .u64 .ptr .align 1 _Z3dotIfLi4EEvP4PackIT_XT0_EES3_S3__param_2
)
{
	.reg .pred 	%p<7>;
	.reg .b32 	%r<30>;
	.reg .b32 	%f<79>;
	.reg .b64 	%rd<22>;

	ld.param.u64 	%rd6, [_Z3dotIfLi4EEvP4PackIT_XT0_EES3_S3__param_0];
	ld.param.u64 	%rd7, [_Z3dotIfLi4EEvP4PackIT_XT0_EES3_S3__param_1];
	ld.param.u64 	%rd5, [_Z3dotIfLi4EEvP4PackIT_XT0_EES3_S3__param_2];
	cvta.to.global.u64 	%rd1, %rd7;
	cvta.to.global.u64 	%rd2, %rd6;
	mov.u32 	%r12, %ntid.x;
	mov.u32 	%r13, %nctaid.x;
	mul.lo.s32 	%r1, %r12, %r13;
	mov.u32 	%r14, %ctaid.x;
	mov.u32 	%r15, %tid.x;
	mad.lo.s32 	%r28, %r14, %r12, %r15;
	setp.gt.s32 	%p1, %r28, 8388607;
	mov.f32 	%f78, 0f00000000;
	@%p1 bra 	$L__BB0_7;
	add.s32 	%r16, %r28, %r1;
	max.s32 	%r17, %r16, 8388608;
	setp.lt.s32 	%p2, %r16, 8388608;
	selp.u32 	%r18, 1, 0, %p2;
	add.s32 	%r19, %r16, %r18;
	sub.s32 	%r20, %r17, %r19;
	div.u32 	%r21, %r20, %r1;
	add.s32 	%r3, %r21, %r18;
	and.b32  	%r22, %r3, 3;
	setp.eq.s32 	%p3, %r22, 3;
	mov.f32 	%f78, 0f00000000;
	@%p3 bra 	$L__BB0_4;
	add.s32 	%r23, %r3, 1;
	and.b32  	%r24, %r23, 3;
	neg.s32 	%r26, %r24;
	add.s64 	%rd3, %rd2, 8;
	add.s64 	%rd4, %rd1, 8;
	mov.f32 	%f78, 0f00000000;
$L__BB0_3:
	.pragma "nounroll";
	mul.wide.s32 	%rd8, %r28, 16;
	add.s64 	%rd9, %rd3, %rd8;
	add.s64 	%rd10, %rd4, %rd8;
	ld.global.f32 	%f12, [%rd9+-8];
	ld.global.f32 	%f13, [%rd10+-8];
	fma.rn.f32 	%f14, %f12, %f13, %f78;
	ld.global.f32 	%f15, [%rd9+-4];
	ld.global.f32 	%f16, [%rd10+-4];
	fma.rn.f32 	%f17, %f15, %f16, %f14;
	ld.global.f32 	%f18, [%rd9];
	ld.global.f32 	%f19, [%rd10];
	fma.rn.f32 	%f20, %f18, %f19, %f17;
	ld.global.f32 	%f21, [%rd9+4];
	ld.global.f32 	%f22, [%rd10+4];
	fma.rn.f32 	%f78, %f21, %f22, %f20;
	add.s32 	%r28, %r28, %r1;
	add.s32 	%r26, %r26, 1;
	setp.ne.s32 	%p4, %r26, 0;
	@%p4 bra 	$L__BB0_3;
$L__BB0_4:
	setp.lt.u32 	%p5, %r3, 3;
	@%p5 bra 	$L__BB0_7;
	mul.wide.s32 	%rd14, %r1, 16;
	shl.b32 	%r25, %r1, 2;
$L__BB0_6:
	mul.wide.s32 	%rd11, %r28, 16;
	add.s64 	%rd12, %rd2, %rd11;
	add.s64 	%rd13, %rd1, %rd11;
	ld.global.f32 	%f23, [%rd12];
	ld.global.f32 	%f24, [%rd13];
	fma.rn.f32 	%f25, %f23, %f24, %f78;
	ld.global.f32 	%f26, [%rd12+4];
	ld.global.f32 	%f27, [%rd13+4];
	fma.rn.f32 	%f28, %f26, %f27, %f25;
	ld.global.f32 	%f29, [%rd12+8];
	ld.global.f32 	%f30, [%rd13+8];
	fma.rn.f32 	%f31, %f29, %f30, %f28;
	ld.global.f32 	%f32, [%rd12+12];
	ld.global.f32 	%f33, [%rd13+12];
	fma.rn.f32 	%f34, %f32, %f33, %f31;
	add.s64 	%rd15, %rd12, %rd14;
	add.s64 	%rd16, %rd13, %rd14;
	ld.global.f32 	%f35, [%rd15];
	ld.global.f32 	%f36, [%rd16];
	fma.rn.f32 	%f37, %f35, %f36, %f34;
	ld.global.f32 	%f38, [%rd15+4];
	ld.global.f32 	%f39, [%rd16+4];
	fma.rn.f32 	%f40, %f38, %f39, %f37;
	ld.global.f32 	%f41, [%rd15+8];
	ld.global.f32 	%f42, [%rd16+8];
	fma.rn.f32 	%f43, %f41, %f42, %f40;
	ld.global.f32 	%f44, [%rd15+12];
	ld.global.f32 	%f45, [%rd16+12];
	fma.rn.f32 	%f46, %f44, %f45, %f43;
	add.s64 	%rd17, %rd15, %rd14;
	add.s64 	%rd18, %rd16, %rd14;
	ld.global.f32 	%f47, [%rd17];
	ld.global.f32 	%f48, [%rd18];
	fma.rn.f32 	%f49, %f47, %f48, %f46;
	ld.global.f32 	%f50, [%rd17+4];
	ld.global.f32 	%f51, [%rd18+4];
	fma.rn.f32 	%f52, %f50, %f51, %f49;
	ld.global.f32 	%f53, [%rd17+8];
	ld.global.f32 	%f54, [%rd18+8];
	fma.rn.f32 	%f55, %f53, %f54, %f52;
	ld.global.f32 	%f56, [%rd17+12];
	ld.global.f32 	%f57, [%rd18+12];
	fma.rn.f32 	%f58, %f56, %f57, %f55;
	add.s64 	%rd19, %rd17, %rd14;
	add.s64 	%rd20, %rd18, %rd14;
	ld.global.f32 	%f59, [%rd19];
	ld.global.f32 	%f60, [%rd20];
	fma.rn.f32 	%f61, %f59, %f60, %f58;
	ld.global.f32 	%f62, [%rd19+4];
	ld.global.f32 	%f63, [%rd20+4];
	fma.rn.f32 	%f64, %f62, %f63, %f61;
	ld.global.f32 	%f65, [%rd19+8];
	ld.global.f32 	%f66, [%rd20+8];
	fma.rn.f32 	%f67, %f65, %f66, %f64;
	ld.global.f32 	%f68, [%rd19+12];
	ld.global.f32 	%f69, [%rd20+12];
	fma.rn.f32 	%f78, %f68, %f69, %f67;
	add.s32 	%r28, %r25, %r28;
	setp.lt.s32 	%p6, %r28, 8388608;
	@%p6 bra 	$L__BB0_6;
$L__BB0_7:
	cvta.to.global.u64 	%rd21, %rd5;
	atom.global.add.f32 	%f70, [%rd21], %f78;
	atom.global.add.f32 	%f71, [%rd21+4], %f78;
	atom.global.add.f32 	%f72, [%rd21+8], %f78;
	atom.global.add.f32 	%f73, [%rd21+12], %f78;
	ret;

}


// ===== COMPILED SASS (sm_100) =====

	.target	sm_100

	.elftype	@"ET_EXEC"


//--------------------- .note.nv.tkinfo           --------------------------
	.section	.note.nv.tkinfo,"",@"SHT_NOTE"
	.sectionflags	@"SHF_NOTE_NV_TKINFO"
	.tkinfo
        /*0018*/ 	.word	0x00000002
        /*0030*/ 	.string	""
        /*0030*/ 	.string	"ptxas"
        /*0030*/ 	.string	"Cuda compilation tools, release 13.0, V13.0.88"
        /*0030*/ 	.string	"Build cuda_13.0.r13.0/compiler.36424714_0"
        /*0030*/ 	.string	"-arch sm_100 -m 64 "



//--------------------- .note.nv.cuinfo           --------------------------
	.section	.note.nv.cuinfo,"",@"SHT_NOTE"
	.sectionflags	@"SHF_NOTE_NV_CUINFO"
        /*0018*/ 	.short	0x0002
        /*001a*/ 	.short	0x0064
        /*001c*/ 	.short	0x0082
	.zero		2


//--------------------- .nv.info                  --------------------------
	.section	.nv.info,"",@"SHT_CUDA_INFO"
	.align	4


	//----- nvinfo : EIATTR_REGCOUNT
	.align		4
        /*0000*/ 	.byte	0x04, 0x2f
        /*0002*/ 	.short	(.L_1 - .L_0)
	.align		4
.L_0:
        /*0004*/ 	.word	index@(_Z3dotIfLi4EEvP4PackIT_XT0_EES3_S3_)
        /*0008*/ 	.word	0x00000020


	//----- nvinfo : EIATTR_FRAME_SIZE
	.align		4
.L_1:
        /*000c*/ 	.byte	0x04, 0x11
        /*000e*/ 	.short	(.L_3 - .L_2)
	.align		4
.L_2:
        /*0010*/ 	.word	index@(_Z3dotIfLi4EEvP4PackIT_XT0_EES3_S3_)
        /*0014*/ 	.word	0x00000000


	//----- nvinfo : EIATTR_MIN_STACK_SIZE
	.align		4
.L_3:
        /*0018*/ 	.byte	0x04, 0x12
        /*001a*/ 	.short	(.L_5 - .L_4)
	.align		4
.L_4:
        /*001c*/ 	.word	index@(_Z3dotIfLi4EEvP4PackIT_XT0_EES3_S3_)
        /*0020*/ 	.word	0x00000000
.L_5:


//--------------------- .nv.compat                --------------------------
	.section	.nv.compat,"",@"SHT_CUDA_COMPAT_INFO"
	.align	4
        /*0000*/ 	.byte	0x02, 0x09, 0x00, 0x00, 0x02, 0x02, 0x01, 0x00, 0x02, 0x05, 0x05, 0x00, 0x03, 0x07, 0x01, 0x01
        /*0010*/ 	.byte	0x02, 0x03, 0x00, 0x00, 0x02, 0x06, 0x01, 0x00, 0x04, 0x0b, 0x08, 0x00, 0x09, 0x00, 0x00, 0x00
        /*0020*/ 	.byte	0x00, 0x00, 0x00, 0x00


//--------------------- .nv.info._Z3dotIfLi4EEvP4PackIT_XT0_EES3_S3_ --------------------------
	.section	.nv.info._Z3dotIfLi4EEvP4PackIT_XT0_EES3_S3_,"",@"SHT_CUDA_INFO"
	.sectionflags	@""
	.align	4


	//----- nvinfo : EIATTR_CUDA_API_VERSION
	.align		4
        /*0000*/ 	.byte	0x04, 0x37
        /*0002*/ 	.short	(.L_7 - .L_6)
.L_6:
        /*0004*/ 	.word	0x00000082


	//----- nvinfo : EIATTR_KPARAM_INFO
	.align		4
.L_7:
        /*0008*/ 	.byte	0x04, 0x17
        /*000a*/ 	.short	(.L_9 - .L_8)
.L_8:
        /*000c*/ 	.word	0x00000000
        /*0010*/ 	.short	0x0002
        /*0012*/ 	.short	0x0010
        /*0014*/ 	.byte	0x00, 0xf5, 0x21, 0x00


	//----- nvinfo : EIATTR_KPARAM_INFO
	.align		4
.L_9:
        /*0018*/ 	.byte	0x04, 0x17
        /*001a*/ 	.short	(.L_11 - .L_10)
.L_10:
        /*001c*/ 	.word	0x00000000
        /*0020*/ 	.short	0x0001
        /*0022*/ 	.short	0x0008
        /*0024*/ 	.byte	0x00, 0xf5, 0x21, 0x00


	//----- nvinfo : EIATTR_KPARAM_INFO
	.align		4
.L_11:
        /*0028*/ 	.byte	0x04, 0x17
        /*002a*/ 	.short	(.L_13 - .L_12)
.L_12:
        /*002c*/ 	.word	0x00000000
        /*0030*/ 	.short	0x0000
        /*0032*/ 	.short	0x0000
        /*0034*/ 	.byte	0x00, 0xf5, 0x21, 0x00


	//----- nvinfo : EIATTR_SPARSE_MMA_MASK
	.align		4
.L_13:
        /*0038*/ 	.byte	0x03, 0x50
        /*003a*/ 	.short	0x0000


	//----- nvinfo : EIATTR_MAXREG_COUNT
	.align		4
        /*003c*/ 	.byte	0x03, 0x1b
        /*003e*/ 	.short	0x00ff


	//----- nvinfo : EIATTR_MERCURY_ISA_VERSION
	.align		4
        /*0040*/ 	.byte	0x03, 0x5f
        /*0042*/ 	.short	0x0101


	//----- nvinfo : EIATTR_VRC_CTA_INIT_COUNT
	.align		4
        /*0044*/ 	.byte	0x02, 0x4a
	.zero		1
	.zero		1


	//----- nvinfo : EIATTR_EXIT_INSTR_OFFSETS
	.align		4
        /*0048*/ 	.byte	0x04, 0x1c
        /*004a*/ 	.short	(.L_15 - .L_14)


	//   ....[0]....
.L_14:
        /*004c*/ 	.word	0x00000900


	//----- nvinfo : EIATTR_CRS_STACK_SIZE
	.align		4
.L_15:
        /*0050*/ 	.byte	0x04, 0x1e
        /*0052*/ 	.short	(.L_17 - .L_16)
.L_16:
        /*0054*/ 	.word	0x00000000


	//----- nvinfo : EIATTR_CBANK_PARAM_SIZE
	.align		4
.L_17:
        /*0058*/ 	.byte	0x03, 0x19
        /*005a*/ 	.short	0x0018


	//----- nvinfo : EIATTR_PARAM_CBANK
	.align		4
        /*005c*/ 	.byte	0x04, 0x0a
        /*005e*/ 	.short	(.L_19 - .L_18)
	.align		4
.L_18:
        /*0060*/ 	.word	index@(.nv.constant0._Z3dotIfLi4EEvP4PackIT_XT0_EES3_S3_)
        /*0064*/ 	.short	0x0380
        /*0066*/ 	.short	0x0018


	//----- nvinfo : EIATTR_SW_WAR
	.align		4
.L_19:
        /*0068*/ 	.byte	0x04, 0x36
        /*006a*/ 	.short	(.L_21 - .L_20)
.L_20:
        /*006c*/ 	.word	0x00000008
.L_21:


//--------------------- .nv.callgraph             --------------------------
	.section	.nv.callgraph,"",@"SHT_CUDA_CALLGRAPH"
	.align	4
	.sectionentsize	8
	.align		4
        /*0000*/ 	.word	0x00000000
	.align		4
        /*0004*/ 	.word	0xffffffff
	.align		4
        /*0008*/ 	.word	0x00000000
	.align		4
        /*000c*/ 	.word	0xfffffffe
	.align		4
        /*0010*/ 	.word	0x00000000
	.align		4
        /*0014*/ 	.word	0xfffffffd
	.align		4
        /*0018*/ 	.word	0x00000000
	.align		4
        /*001c*/ 	.word	0xfffffffc


//--------------------- .text._Z3dotIfLi4EEvP4PackIT_XT0_EES3_S3_ --------------------------
	.section	.text._Z3dotIfLi4EEvP4PackIT_XT0_EES3_S3_,"ax",@progbits
	.align	128
        .global         _Z3dotIfLi4EEvP4PackIT_XT0_EES3_S3_
        .type           _Z3dotIfLi4EEvP4PackIT_XT0_EES3_S3_,@function
        .size           _Z3dotIfLi4EEvP4PackIT_XT0_EES3_S3_,(.L_x_7 - _Z3dotIfLi4EEvP4PackIT_XT0_EES3_S3_)
        .other          _Z3dotIfLi4EEvP4PackIT_XT0_EES3_S3_,@"STO_CUDA_ENTRY STV_DEFAULT"
_Z3dotIfLi4EEvP4PackIT_XT0_EES3_S3_:
.text._Z3dotIfLi4EEvP4PackIT_XT0_EES3_S3_:
[----:B------:R-:W-:Y:S01]  /*0000*/  LDC R1, c[0x0][0x37c] ;  /* 0x0000df00ff017b82 */ /* 0x000fe20000000800 */
[----:B------:R-:W0:Y:S01]  /*0010*/  S2R R0, SR_CTAID.X ;  /* 0x0000000000007919 */ /* 0x000e220000002500 */
[----:B------:R-:W1:Y:S06]  /*0020*/  LDCU UR4, c[0x0][0x360] ;  /* 0x00006c00ff0477ac */ /* 0x000e6c0008000800 */
[----:B------:R-:W1:Y:S01]  /*0030*/  LDC R11, c[0x0][0x370] ;  /* 0x0000dc00ff0b7b82 */ /* 0x000e620000000800 */
[----:B------:R-:W-:Y:S01]  /*0040*/  BSSY.RECONVERGENT B0, `(.L_x_0) ;  /* 0x0000081000007945 */ /* 0x000fe20003800200 */
[----:B------:R-:W0:Y:S01]  /*0050*/  S2R R3, SR_TID.X ;  /* 0x0000000000037919 */ /* 0x000e220000002100 */
[----:B------:R-:W2:Y:S01]  /*0060*/  LDCU.64 UR6, c[0x0][0x358] ;  /* 0x00006b00ff0677ac */ /* 0x000ea20008000a00 */
[----:B------:R-:W-:-:S02]  /*0070*/  HFMA2 R2, -RZ, RZ, 0, 0 ;  /* 0x00000000ff027431 */ /* 0x000fc400000001ff */
[----:B-1----:R-:W-:Y:S02]  /*0080*/  IMAD R11, R11, UR4, RZ ;  /* 0x000000040b0b7c24 */ /* 0x002fe4000f8e02ff */
[----:B0-----:R-:W-:-:S05]  /*0090*/  IMAD R0, R0, UR4, R3 ;  /* 0x0000000400007c24 */ /* 0x001fca000f8e0203 */
[----:B------:R-:W-:-:S13]  /*00a0*/  ISETP.GT.AND P0, PT, R0, 0x7fffff, PT ;  /* 0x007fffff0000780c */ /* 0x000fda0003f04270 */
[----:B--2---:R-:W-:Y:S05]  /*00b0*/  @P0 BRA `(.L_x_1) ;  /* 0x0000000400e40947 */ /* 0x004fea0003800000 */
[----:B------:R-:W0:Y:S01]  /*00c0*/  I2F.U32.RP R7, R11 ;  /* 0x0000000b00077306 */ /* 0x000e220000209000 */
[C---:B------:R-:W-:Y:S01]  /*00d0*/  IADD3 R4, PT, PT, R11.reuse, R0, RZ ;  /* 0x000000000b047210 */ /* 0x040fe20007ffe0ff */
[----:B------:R-:W-:Y:S01]  /*00e0*/  BSSY.RECONVERGENT B1, `(.L_x_2) ;  /* 0x0000038000017945 */ /* 0x000fe20003800200 */
[----:B------:R-:W-:Y:S02]  /*00f0*/  IADD3 R9, PT, PT, RZ, -R11, RZ ;  /* 0x8000000bff097210 */ /* 0x000fe40007ffe0ff */
[C---:B------:R-:W-:Y:S02]  /*0100*/  ISETP.GE.AND P0, PT, R4.reuse, 0x800000, PT ;  /* 0x008000000400780c */ /* 0x040fe40003f06270 */
[----:B------:R-:W-:Y:S02]  /*0110*/  VIMNMX R5, PT, PT, R4, 0x800000, !PT ;  /* 0x0080000004057848 */ /* 0x000fe40007fe0100 */
[----:B------:R-:W-:Y:S02]  /*0120*/  SEL R6, RZ, 0x1, P0 ;  /* 0x00000001ff067807 */ /* 0x000fe40000000000 */
[----:B------:R-:W-:-:S02]  /*0130*/  ISETP.NE.U32.AND P2, PT, R11, RZ, PT ;  /* 0x000000ff0b00720c */ /* 0x000fc40003f45070 */
[----:B------:R-:W-:Y:S01]  /*0140*/  IADD3 R4, PT, PT, R5, -R4, -R6 ;  /* 0x8000000405047210 */ /* 0x000fe20007ffe806 */
[----:B0-----:R-:W0:Y:S02]  /*0150*/  MUFU.RCP R7, R7 ;  /* 0x0000000700077308 */ /* 0x001e240000001000 */
[----:B0-----:R-:W-:-:S06]  /*0160*/  IADD3 R2, PT, PT, R7, 0xffffffe, RZ ;  /* 0x0ffffffe07027810 */ /* 0x001fcc0007ffe0ff */
[----:B------:R0:W1:Y:S02]  /*0170*/  F2I.FTZ.U32.TRUNC.NTZ R3, R2 ;  /* 0x0000000200037305 */ /* 0x000064000021f000 */
[----:B0-----:R-:W-:Y:S01]  /*0180*/  MOV R2, RZ ;  /* 0x000000ff00027202 */ /* 0x001fe20000000f00 */
[----:B-1----:R-:W-:-:S04]  /*0190*/  IMAD R9, R9, R3, RZ ;  /* 0x0000000309097224 */ /* 0x002fc800078e02ff */
[----:B------:R-:W-:-:S06]  /*01a0*/  IMAD.HI.U32 R3, R3, R9, R2 ;  /* 0x0000000903037227 */ /* 0x000fcc00078e0002 */
[----:B------:R-:W-:-:S05]  /*01b0*/  IMAD.HI.U32 R3, R3, R4, RZ ;  /* 0x0000000403037227 */ /* 0x000fca00078e00ff */
[----:B------:R-:W-:-:S05]  /*01c0*/  IADD3 R2, PT, PT, -R3, RZ, RZ ;  /* 0x000000ff03027210 */ /* 0x000fca0007ffe1ff */
[----:B------:R-:W-:-:S05]  /*01d0*/  IMAD R4, R11, R2, R4 ;  /* 0x000000020b047224 */ /* 0x000fca00078e0204 */
[----:B------:R-:W-:-:S13]  /*01e0*/  ISETP.GE.U32.AND P0, PT, R4, R11, PT ;  /* 0x0000000b0400720c */ /* 0x000fda0003f06070 */
[----:B------:R-:W-:Y:S02]  /*01f0*/  @P0 IADD3 R4, PT, PT, -R11, R4, RZ ;  /* 0x000000040b040210 */ /* 0x000fe40007ffe1ff */
[----:B------:R-:W-:Y:S02]  /*0200*/  @P0 IADD3 R3, PT, PT, R3, 0x1, RZ ;  /* 0x0000000103030810 */ /* 0x000fe40007ffe0ff */
[----:B------:R-:W-:-:S13]  /*0210*/  ISETP.GE.U32.AND P1, PT, R4, R11, PT ;  /* 0x0000000b0400720c */ /* 0x000fda0003f26070 */
[----:B------:R-:W-:Y:S02]  /*0220*/  @P1 IADD3 R3, PT, PT, R3, 0x1, RZ ;  /* 0x0000000103031810 */ /* 0x000fe40007ffe0ff */
[----:B------:R-:W-:-:S04]  /*0230*/  @!P2 LOP3.LUT R3, RZ, R11, RZ, 0x33, !PT ;  /* 0x0000000bff03a212 */ /* 0x000fc800078e33ff */
[----:B------:R-:W-:-:S04]  /*0240*/  IADD3 R3, PT, PT, R6, R3, RZ ;  /* 0x0000000306037210 */ /* 0x000fc80007ffe0ff */
[C---:B------:R-:W-:Y:S02]  /*0250*/  LOP3.LUT R2, R3.reuse, 0x3, RZ, 0xc0, !PT ;  /* 0x0000000303027812 */ /* 0x040fe400078ec0ff */
[----:B------:R-:W-:Y:S02]  /*0260*/  ISETP.GE.U32.AND P0, PT, R3, 0x3, PT ;  /* 0x000000030300780c */ /* 0x000fe40003f06070 */
[----:B------:R-:W-:Y:S02]  /*0270*/  ISETP.NE.AND P1, PT, R2, 0x3, PT ;  /* 0x000000030200780c */ /* 0x000fe40003f25270 */
[----:B------:R-:W-:-:S11]  /*0280*/  MOV R2, RZ ;  /* 0x000000ff00027202 */ /* 0x000fd60000000f00 */
[----:B------:R-:W-:Y:S05]  /*0290*/  @!P1 BRA `(.L_x_3) ;  /* 0x0000000000709947 */ /* 0x000fea0003800000 */
[----:B------:R-:W0:Y:S01]  /*02a0*/  LDC.64 R4, c[0x0][0x380] ;  /* 0x0000e000ff047b82 */ /* 0x000e220000000a00 */
[----:B------:R-:W-:-:S04]  /*02b0*/  IADD3 R2, PT, PT, R3, 0x1, RZ ;  /* 0x0000000103027810 */ /* 0x000fc80007ffe0ff */
[----:B------:R-:W-:Y:S02]  /*02c0*/  LOP3.LUT R3, R2, 0x3, RZ, 0xc0, !PT ;  /* 0x0000000302037812 */ /* 0x000fe400078ec0ff */
[----:B------:R-:W-:Y:S01]  /*02d0*/  MOV R2, RZ ;  /* 0x000000ff00027202 */ /* 0x000fe20000000f00 */
[----:B------:R-:W1:Y:S01]  /*02e0*/  LDC.64 R6, c[0x0][0x388] ;  /* 0x0000e200ff067b82 */ /* 0x000e620000000a00 */
[----:B------:R-:W-:Y:S02]  /*02f0*/  IADD3 R3, PT, PT, -R3, RZ, RZ ;  /* 0x000000ff03037210 */ /* 0x000fe40007ffe1ff */
[----:B0-----:R-:W-:-:S04]  /*0300*/  IADD3 R4, P1, PT, R4, 0x8, RZ ;  /* 0x0000000804047810 */ /* 0x001fc80007f3e0ff */
[----:B------:R-:W-:Y:S02]  /*0310*/  IADD3.X R5, PT, PT, RZ, R5, RZ, P1, !PT ;  /* 0x00000005ff057210 */ /* 0x000fe40000ffe4ff */
[----:B-1----:R-:W-:-:S04]  /*0320*/  IADD3 R6, P2, PT, R6, 0x8, RZ ;  /* 0x0000000806067810 */ /* 0x002fc80007f5e0ff */
[----:B------:R-:W-:-:S09]  /*0330*/  IADD3.X R7, PT, PT, RZ, R7, RZ, P2, !PT ;  /* 0x00000007ff077210 */ /* 0x000fd200017fe4ff */
.L_x_4:
[----:B------:R-:W-:-:S04]  /*0340*/  IMAD.WIDE R12, R0, 0x10, R4 ;  /* 0x00000010000c7825 */ /* 0x000fc800078e0204 */
[----:B------:R-:W-:Y:S01]  /*0350*/  IMAD.WIDE R8, R0, 0x10, R6 ;  /* 0x0000001000087825 */ /* 0x000fe200078e0206 */
[----:B------:R-:W2:Y:S04]  /*0360*/  LDG.E R15, desc[UR6][R12.64+-0x8] ;  /* 0xfffff8060c0f7981 */ /* 0x000ea8000c1e1900 */
[----:B------:R-:W2:Y:S04]  /*0370*/  LDG.E R10, desc[UR6][R8.64+-0x8] ;  /* 0xfffff806080a7981 */ /* 0x000ea8000c1e1900 */
[----:B------:R-:W3:Y:S04]  /*0380*/  LDG.E R17, desc[UR6][R12.64+-0x4] ;  /* 0xfffffc060c117981 */ /* 0x000ee8000c1e1900 */
[----:B------:R-:W3:Y:S04]  /*0390*/  LDG.E R14, desc[UR6][R8.64+-0x4] ;  /* 0xfffffc06080e7981 */ /* 0x000ee8000c1e1900 */
[----:B------:R-:W4:Y:S04]  /*03a0*/  LDG.E R19, desc[UR6][R12.64] ;  /* 0x000000060c137981 */ /* 0x000f28000c1e1900 */
[----:B------:R-:W4:Y:S04]  /*03b0*/  LDG.E R16, desc[UR6][R8.64] ;  /* 0x0000000608107981 */ /* 0x000f28000c1e1900 */
[----:B------:R-:W5:Y:S04]  /*03c0*/  LDG.E R21, desc[UR6][R12.64+0x4] ;  /* 0x000004060c157981 */ /* 0x000f68000c1e1900 */
[----:B------:R-:W5:Y:S01]  /*03d0*/  LDG.E R18, desc[UR6][R8.64+0x4] ;  /* 0x0000040608127981 */ /* 0x000f62000c1e1900 */
[----:B------:R-:W-:-:S02]  /*03e0*/  IADD3 R3, PT, PT, R3, 0x1, RZ ;  /* 0x0000000103037810 */ /* 0x000fc40007ffe0ff */
[----:B------:R-:W-:Y:S02]  /*03f0*/  IADD3 R0, PT, PT, R11, R0, RZ ;  /* 0x000000000b007210 */ /* 0x000fe40007ffe0ff */
[----:B------:R-:W-:Y:S01]  /*0400*/  ISETP.NE.AND P1, PT, R3, RZ, PT ;  /* 0x000000ff0300720c */ /* 0x000fe20003f25270 */
[----:B--2---:R-:W-:-:S04]  /*0410*/  FFMA R10, R15, R10, R2 ;  /* 0x0000000a0f0a7223 */ /* 0x004fc80000000002 */
[----:B---3--:R-:W-:-:S04]  /*0420*/  FFMA R10, R17, R14, R10 ;  /* 0x0000000e110a7223 */ /* 0x008fc8000000000a */
[----:B----4-:R-:W-:-:S04]  /*0430*/  FFMA R10, R19, R16, R10 ;  /* 0x00000010130a7223 */ /* 0x010fc8000000000a */
[----:B-----5:R-:W-:Y:S01]  /*0440*/  FFMA R2, R21, R18, R10 ;  /* 0x0000001215027223 */ /* 0x020fe2000000000a */
[----:B------:R-:W-:Y:S06]  /*0450*/  @P1 BRA `(.L_x_4) ;  /* 0xfffffffc00b81947 */ /* 0x000fec000383ffff */
.L_x_3:
[----:B------:R-:W-:Y:S05]  /*0460*/  BSYNC.RECONVERGENT B1 ;  /* 0x0000000000017941 */ /* 0x000fea0003800200 */
.L_x_2:
[----:B------:R-:W-:Y:S05]  /*0470*/  @!P0 BRA `(.L_x_1) ;  /* 0x0000000000f48947 */ /* 0x000fea0003800000 */
.L_x_5:
[----:B------:R-:W0:Y:S08]  /*0480*/  LDC.64 R4, c[0x0][0x380] ;  /* 0x0000e000ff047b82 */ /* 0x000e300000000a00 */
[----:B------:R-:W1:Y:S01]  /*0490*/  LDC.64 R26, c[0x0][0x388] ;  /* 0x0000e200ff1a7b82 */ /* 0x000e620000000a00 */
[----:B0-----:R-:W-:-:S05]  /*04a0*/  IMAD.WIDE R4, R0, 0x10, R4 ;  /* 0x0000001000047825 */ /* 0x001fca00078e0204 */
[----:B------:R-:W2:Y:S01]  /*04b0*/  LDG.E R3, desc[UR6][R4.64] ;  /* 0x0000000604037981 */ /* 0x000ea2000c1e1900 */
[----:B-1----:R-:W-:-:S03]  /*04c0*/  IMAD.WIDE R26, R0, 0x10, R26 ;  /* 0x00000010001a7825 */ /* 0x002fc600078e021a */
[----:B------:R-:W3:Y:S04]  /*04d0*/  LDG.E R18, desc[UR6][R4.64+0x4] ;  /* 0x0000040604127981 */ /* 0x000ee8000c1e1900 */
[----:B------:R-:W2:Y:S04]  /*04e0*/  LDG.E R12, desc[UR6][R26.64] ;  /* 0x000000061a0c7981 */ /* 0x000ea8000c1e1900 */
[----:B------:R-:W3:Y:S04]  /*04f0*/  LDG.E R21, desc[UR6][R26.64+0x4] ;  /* 0x000004061a157981 */ /* 0x000ee8000c1e1900 */
[----:B------:R-:W4:Y:S04]  /*0500*/  LDG.E R20, desc[UR6][R4.64+0x8] ;  /* 0x0000080604147981 */ /* 0x000f28000c1e1900 */
[----:B------:R-:W4:Y:S01]  /*0510*/  LDG.E R23, desc[UR6][R26.64+0x8] ;  /* 0x000008061a177981 */ /* 0x000f22000c1e1900 */
[----:B------:R-:W-:-:S03]  /*0520*/  IMAD.WIDE R8, R11, 0x10, R4 ;  /* 0x000000100b087825 */ /* 0x000fc600078e0204 */
[----:B------:R0:W5:Y:S01]  /*0530*/  LDG.E R22, desc[UR6][R4.64+0xc] ;  /* 0x00000c0604167981 */ /* 0x000162000c1e1900 */
[----:B------:R-:W-:-:S03]  /*0540*/  IMAD.WIDE R6, R11, 0x10, R26 ;  /* 0x000000100b067825 */ /* 0x000fc600078e021a */
[----:B------:R-:W5:Y:S04]  /*0550*/  LDG.E R25, desc[UR6][R26.64+0xc] ;  /* 0x00000c061a197981 */ /* 0x000f68000c1e1900 */
[----:B------:R-:W5:Y:S04]  /*0560*/  LDG.E R16, desc[UR6][R8.64] ;  /* 0x0000000608107981 */ /* 0x000f68000c1e1900 */
[----:B------:R-:W5:Y:S04]  /*0570*/  LDG.E R17, desc[UR6][R6.64] ;  /* 0x0000000606117981 */ /* 0x000f68000c1e1900 */
[----:B------:R-:W5:Y:S04]  /*0580*/  LDG.E R10, desc[UR6][R8.64+0x4] ;  /* 0x00000406080a7981 */ /* 0x000f68000c1e1900 */
[----:B------:R-:W5:Y:S01]  /*0590*/  LDG.E R15, desc[UR6][R6.64+0x4] ;  /* 0x00000406060f7981 */ /* 0x000f62000c1e1900 */
[----:B0-----:R-:W-:-:S03]  /*05a0*/  IMAD.WIDE R4, R11, 0x10, R8 ;  /* 0x000000100b047825 */ /* 0x001fc600078e0208 */
[----:B------:R-:W5:Y:S04]  /*05b0*/  LDG.E R14, desc[UR6][R8.64+0x8] ;  /* 0x00000806080e7981 */ /* 0x000f68000c1e1900 */
[----:B------:R-:W5:Y:S04]  /*05c0*/  LDG.E R13, desc[UR6][R6.64+0x8] ;  /* 0x00000806060d7981 */ /* 0x000f68000c1e1900 */
[----:B------:R0:W5:Y:S04]  /*05d0*/  LDG.E R19, desc[UR6][R6.64+0xc] ;  /* 0x00000c0606137981 */ /* 0x000168000c1e1900 */
[----:B------:R-:W5:Y:S01]  /*05e0*/  LDG.E R24, desc[UR6][R4.64+0x8] ;  /* 0x0000080604187981 */ /* 0x000f62000c1e1900 */
[----:B--2---:R-:W-:Y:S01]  /*05f0*/  FFMA R29, R3, R12, R2 ;  /* 0x0000000c031d7223 */ /* 0x004fe20000000002 */
[----:B------:R-:W-:-:S02]  /*0600*/  IMAD.WIDE R2, R11, 0x10, R6 ;  /* 0x000000100b027825 */ /* 0x000fc400078e0206 */
[----:B------:R1:W2:Y:S02]  /*0610*/  LDG.E R12, desc[UR6][R8.64+0xc] ;  /* 0x00000c06080c7981 */ /* 0x0002a4000c1e1900 */
[----:B---3--:R-:W-:Y:S02]  /*0620*/  FFMA R29, R18, R21, R29 ;  /* 0x00000015121d7223 */ /* 0x008fe4000000001d */
[----:B------:R-:W3:Y:S04]  /*0630*/  LDG.E R18, desc[UR6][R4.64] ;  /* 0x0000000604127981 */ /* 0x000ee8000c1e1900 */
[----:B------:R-:W3:Y:S01]  /*0640*/  LDG.E R21, desc[UR6][R2.64] ;  /* 0x0000000602157981 */ /* 0x000ee2000c1e1900 */
[----:B----4-:R-:W-:-:S03]  /*0650*/  FFMA R29, R20, R23, R29 ;  /* 0x00000017141d7223 */ /* 0x010fc6000000001d */
[----:B------:R-:W4:Y:S04]  /*0660*/  LDG.E R20, desc[UR6][R4.64+0x4] ;  /* 0x0000040604147981 */ /* 0x000f28000c1e1900 */
[----:B------:R-:W4:Y:S01]  /*0670*/  LDG.E R23, desc[UR6][R2.64+0x4] ;  /* 0x0000040602177981 */ /* 0x000f22000c1e1900 */
[----:B-----5:R-:W-:-:S03]  /*0680*/  FFMA R29, R22, R25, R29 ;  /* 0x00000019161d7223 */ /* 0x020fc6000000001d */
[----:B------:R-:W5:Y:S01]  /*0690*/  LDG.E R25, desc[UR6][R2.64+0x8] ;  /* 0x0000080602197981 */ /* 0x000f62000c1e1900 */
[----:B0-----:R-:W-:-:S03]  /*06a0*/  IMAD.WIDE R6, R11, 0x10, R4 ;  /* 0x000000100b067825 */ /* 0x001fc600078e0204 */
[----:B------:R-:W5:Y:S01]  /*06b0*/  LDG.E R22, desc[UR6][R4.64+0xc] ;  /* 0x00000c0604167981 */ /* 0x000f62000c1e1900 */
[----:B-1----:R-:W-:-:S03]  /*06c0*/  IMAD.WIDE R8, R11, 0x10, R2 ;  /* 0x000000100b087825 */ /* 0x002fc600078e0202 */
[----:B------:R0:W5:Y:S04]  /*06d0*/  LDG.E R27, desc[UR6][R2.64+0xc] ;  /* 0x00000c06021b7981 */ /* 0x000168000c1e1900 */
[----:B------:R-:W5:Y:S04]  /*06e0*/  LDG.E R26, desc[UR6][R6.64] ;  /* 0x00000006061a7981 */ /* 0x000f68000c1e1900 */
[----:B------:R-:W5:Y:S01]  /*06f0*/  LDG.E R5, desc[UR6][R8.64+0x8] ;  /* 0x0000080608057981 */ /* 0x000f62000c1e1900 */
[----:B0-----:R-:W-:-:S03]  /*0700*/  FFMA R3, R16, R17, R29 ;  /* 0x0000001110037223 */ /* 0x001fc6000000001d */
[----:B------:R-:W5:Y:S04]  /*0710*/  LDG.E R29, desc[UR6][R8.64] ;  /* 0x00000006081d7981 */ /* 0x000f68000c1e1900 */
[----:B------:R-:W5:Y:S04]  /*0720*/  LDG.E R17, desc[UR6][R6.64+0x4] ;  /* 0x0000040606117981 */ /* 0x000f68000c1e1900 */
[----:B------:R-:W5:Y:S04]  /*0730*/  LDG.E R2, desc[UR6][R8.64+0x4] ;  /* 0x0000040608027981 */ /* 0x000f68000c1e1900 */
[----:B------:R-:W5:Y:S04]  /*0740*/  LDG.E R16, desc[UR6][R6.64+0x8] ;  /* 0x0000080606107981 */ /* 0x000f68000c1e1900 */
[----:B------:R-:W5:Y:S04]  /*0750*/  LDG.E R28, desc[UR6][R6.64+0xc] ;  /* 0x00000c06061c7981 */ /* 0x000f68000c1e1900 */
[----:B------:R-:W5:Y:S01]  /*0760*/  LDG.E R4, desc[UR6][R8.64+0xc] ;  /* 0x00000c0608047981 */ /* 0x000f62000c1e1900 */
[----:B------:R-:W-:-:S04]  /*0770*/  FFMA R15, R10, R15, R3 ;  /* 0x0000000f0a0f7223 */ /* 0x000fc80000000003 */
[----:B------:R-:W-:Y:S01]  /*0780*/  FFMA R13, R14, R13, R15 ;  /* 0x0000000d0e0d7223 */ /* 0x000fe2000000000f */
[----:B------:R-:W-:-:S04]  /*0790*/  LEA R0, R11, R0, 0x2 ;  /* 0x000000000b007211 */ /* 0x000fc800078e10ff */
[----:B------:R-:W-:Y:S01]  /*07a0*/  ISETP.GE.AND P0, PT, R0, 0x800000, PT ;  /* 0x008000000000780c */ /* 0x000fe20003f06270 */
[----:B--2---:R-:W-:-:S04]  /*07b0*/  FFMA R13, R12, R19, R13 ;  /* 0x000000130c0d7223 */ /* 0x004fc8000000000d */
[----:B---3--:R-:W-:-:S04]  /*07c0*/  FFMA R13, R18, R21, R13 ;  /* 0x00000015120d7223 */ /* 0x008fc8000000000d */
[----:B----4-:R-:W-:-:S04]  /*07d0*/  FFMA R13, R20, R23, R13 ;  /* 0x00000017140d7223 */ /* 0x010fc8000000000d */
[----:B-----5:R-:W-:-:S04]  /*07e0*/  FFMA R13, R24, R25, R13 ;  /* 0x00000019180d7223 */ /* 0x020fc8000000000d */
[----:B------:R-:W-:-:S04]  /*07f0*/  FFMA R13, R22, R27, R13 ;  /* 0x0000001b160d7223 */ /* 0x000fc8000000000d */
[----:B------:R-:W-:-:S04]  /*0800*/  FFMA R26, R26, R29, R13 ;  /* 0x0000001d1a1a7223 */ /* 0x000fc8000000000d */
[----:B------:R-:W-:-:S04]  /*0810*/  FFMA R17, R17, R2, R26 ;  /* 0x0000000211117223 */ /* 0x000fc8000000001a */
[----:B------:R-:W-:-:S04]  /*0820*/  FFMA R5, R16, R5, R17 ;  /* 0x0000000510057223 */ /* 0x000fc80000000011 */
[----:B------:R-:W-:Y:S01]  /*0830*/  FFMA R2, R28, R4, R5 ;  /* 0x000000041c027223 */ /* 0x000fe20000000005 */
[----:B------:R-:W-:Y:S06]  /*0840*/  @!P0 BRA `(.L_x_5) ;  /* 0xfffffffc000c8947 */ /* 0x000fec000383ffff */
.L_x_1:
[----:B------:R-:W-:Y:S05]  /*0850*/  BSYNC.RECONVERGENT B0 ;  /* 0x0000000000007941 */ /* 0x000fea0003800200 */
.L_x_0:
[----:B------:R-:W0:Y:S01]  /*0860*/  LDCU.64 UR4, c[0x0][0x390] ;  /* 0x00007200ff0477ac */ /* 0x000e220008000a00 */
[----:B------:R-:W1:Y:S01]  /*0870*/  LDC.64 R4, c[0x0][0x390] ;  /* 0x0000e400ff047b82 */ /* 0x000e620000000a00 */
[----:B0-----:R-:W-:-:S04]  /*0880*/  UIADD3 UR4, UP0, UPT, UR4, 0x4, URZ ;  /* 0x0000000404047890 */ /* 0x001fc8000ff1e0ff */
[----:B------:R-:W-:Y:S02]  /*0890*/  UIADD3.X UR5, UPT, UPT, URZ, UR5, URZ, UP0, !UPT ;  /* 0x00000005ff057290 */ /* 0x000fe400087fe4ff */
[----:B------:R-:W-:Y:S01]  /*08a0*/  MOV R6, UR4 ;  /* 0x0000000400067c02 */ /* 0x000fe20008000f00 */
[----:B-1----:R-:W-:Y:S03]  /*08b0*/  REDG.E.ADD.F32.FTZ.RN.STRONG.GPU desc[UR6][R4.64], R2 ;  /* 0x00000002040079a6 */ /* 0x002fe6000c12f306 */
[----:B------:R-:W-:-:S05]  /*08c0*/  MOV R7, UR5 ;  /* 0x0000000500077c02 */ /* 0x000fca0008000f00 */
[----:B------:R-:W-:Y:S04]  /*08d0*/  REDG.E.ADD.F32.FTZ.RN.STRONG.GPU desc[UR6][R6.64], R2 ;  /* 0x00000002060079a6 */ /* 0x000fe8000c12f306 */
[----:B------:R-:W-:Y:S04]  /*08e0*/  REDG.E.ADD.F32.FTZ.RN.STRONG.GPU desc[UR6][R6.64+0x4], R2 ;  /* 0x00000402060079a6 */ /* 0x000fe8000c12f306 */
[----:B------:R-:W-:Y:S01]  /*08f0*/  REDG.E.ADD.F32.FTZ.RN.STRONG.GPU desc[UR6][R6.64+0x8], R2 ;  /* 0x00000802060079a6 */ /* 0x000fe2000c12f306 */
[----:B------:R-:W-:Y:S05]  /*0900*/  EXIT ;  /* 0x000000000000794d */ /* 0x000fea0003800000 */
.L_x_6:
[----:B------:R-:W-:-:S00]  /*0910*/  BRA `(.L_x_6) ;  /* 0xfffffffc00fc7947 */ /* 0x000fc0000383ffff */
[----:B------:R-:W-:-:S00]  /*0920*/  NOP ;  /* 0x0000000000007918 */ /* 0x000fc00000000000 */
        /* <DEDUP_REMOVED lines=13> */
.L_x_7:


//--------------------- .nv.shared.reserved.0     --------------------------
	.section	.nv.shared.reserved.0,"aw",@nobits
	.weak		__nv_reservedSMEM_offset_0_alias
	.size		__nv_reservedSMEM_offset_0_alias, 0, 64
	.other		__nv_reservedSMEM_offset_0_alias,@"STO_CUDA_RESERVED_SHARED STV_DEFAULT"
__nv_reservedSMEM_offset_0_alias:
	.zero		0
	.zero		64


//--------------------- .nv.constant0._Z3dotIfLi4EEvP4PackIT_XT0_EES3_S3_ --------------------------
	.section	.nv.constant0._Z3dotIfLi4EEvP4PackIT_XT0_EES3_S3_,"a",@progbits
	.sectionflags	@""
	.align	4
.nv.constant0._Z3dotIfLi4EEvP4PackIT_XT0_EES3_S3_:
	.zero		920


//--------------------- SYMBOLS --------------------------

	.type		.nv.reservedSmem.offset0,@object
	.size		.nv.reservedSmem.offset0,0x4
